	.headerflags	@"EF_CUDA_TEXMODE_UNIFIED EF_CUDA_64BIT_ADDRESS EF_CUDA_ACCELERATORS EF_CUDA_SM90 EF_CUDA_VIRTUAL_SM(EF_CUDA_SM90)"
	.elftype	@"ET_EXEC"


//--------------------- .nv.info                  --------------------------
	.section	.nv.info,"",@"SHT_CUDA_INFO"
	.align	4


	//----- nvinfo : EIATTR_REGCOUNT
	.align		4
        /*0000*/ 	.byte	0x04, 0x2f
        /*0002*/ 	.short	(.L_3 - .L_2)
	.align		4
.L_2:
        /*0004*/ 	.word	index@(triton_poi_fused__native_batch_norm_legit_no_training_add_relu_22)
        /*0008*/ 	.word	0x00000020


	//----- nvinfo : EIATTR_MIN_STACK_SIZE
	.align		4
.L_3:
        /*000c*/ 	.byte	0x04, 0x12
        /*000e*/ 	.short	(.L_5 - .L_4)
	.align		4
.L_4:
        /*0010*/ 	.word	index@(triton_poi_fused__native_batch_norm_legit_no_training_add_relu_22)
        /*0014*/ 	.word	0x00000000


	//----- nvinfo : EIATTR_FRAME_SIZE
	.align		4
.L_5:
        /*0018*/ 	.byte	0x04, 0x11
        /*001a*/ 	.short	(.L_7 - .L_6)
	.align		4
.L_6:
        /*001c*/ 	.word	index@(triton_poi_fused__native_batch_norm_legit_no_training_add_relu_22)
        /*0020*/ 	.word	0x00000000


	//----- nvinfo : EIATTR_MIN_STACK_SIZE
	.align		4
.L_7:
        /*0024*/ 	.byte	0x04, 0x12
        /*0026*/ 	.short	(.L_9 - .L_8)
	.align		4
.L_8:
        /*0028*/ 	.word	index@(triton_poi_fused__native_batch_norm_legit_no_training_add_relu_22)
        /*002c*/ 	.word	0x00000000
.L_9:


//--------------------- .nv.info.triton_poi_fused__native_batch_norm_legit_no_training_add_relu_22 --------------------------
	.section	.nv.info.triton_poi_fused__native_batch_norm_legit_no_training_add_relu_22,"",@"SHT_CUDA_INFO"
	.sectionflags	@""
	.align	4


	//----- nvinfo : EIATTR_CUDA_API_VERSION
	.align		4
        /*0000*/ 	.byte	0x04, 0x37
        /*0002*/ 	.short	(.L_11 - .L_10)
.L_10:
        /*0004*/ 	.word	0x0000007c


	//----- nvinfo : EIATTR_KPARAM_INFO
	.align		4
.L_11:
        /*0008*/ 	.byte	0x04, 0x17
        /*000a*/ 	.short	(.L_13 - .L_12)
.L_12:
        /*000c*/ 	.word	0x00000000
        /*0010*/ 	.short	0x000b
        /*0012*/ 	.short	0x0058
        /*0014*/ 	.byte	0x00, 0xf0, 0x11, 0x00


	//----- nvinfo : EIATTR_KPARAM_INFO
	.align		4
.L_13:
        /*0018*/ 	.byte	0x04, 0x17
        /*001a*/ 	.short	(.L_15 - .L_14)
.L_14:
        /*001c*/ 	.word	0x00000000
        /*0020*/ 	.short	0x000a
        /*0022*/ 	.short	0x0050
        /*0024*/ 	.byte	0x00, 0xf4, 0x21, 0x00


	//----- nvinfo : EIATTR_KPARAM_INFO
	.align		4
.L_15:
        /*0028*/ 	.byte	0x04, 0x17
        /*002a*/ 	.short	(.L_17 - .L_16)
.L_16:
        /*002c*/ 	.word	0x00000000
        /*0030*/ 	.short	0x0009
        /*0032*/ 	.short	0x0048
        /*0034*/ 	.byte	0x00, 0xf4, 0x21, 0x00


	//----- nvinfo : EIATTR_KPARAM_INFO
	.align		4
.L_17:
        /*0038*/ 	.byte	0x04, 0x17
        /*003a*/ 	.short	(.L_19 - .L_18)
.L_18:
        /*003c*/ 	.word	0x00000000
        /*0040*/ 	.short	0x0008
        /*0042*/ 	.short	0x0040
        /*0044*/ 	.byte	0x00, 0xf4, 0x21, 0x00


	//----- nvinfo : EIATTR_KPARAM_INFO
	.align		4
.L_19:
        /*0048*/ 	.byte	0x04, 0x17
        /*004a*/ 	.short	(.L_21 - .L_20)
.L_20:
        /*004c*/ 	.word	0x00000000
        /*0050*/ 	.short	0x0007
        /*0052*/ 	.short	0x0038
        /*0054*/ 	.byte	0x00, 0xf4, 0x21, 0x00


	//----- nvinfo : EIATTR_KPARAM_INFO
	.align		4
.L_21:
        /*0058*/ 	.byte	0x04, 0x17
        /*005a*/ 	.short	(.L_23 - .L_22)
.L_22:
        /*005c*/ 	.word	0x00000000
        /*0060*/ 	.short	0x0006
        /*0062*/ 	.short	0x0030
        /*0064*/ 	.byte	0x00, 0xf4, 0x21, 0x00


	//----- nvinfo : EIATTR_KPARAM_INFO
	.align		4
.L_23:
        /*0068*/ 	.byte	0x04, 0x17
        /*006a*/ 	.short	(.L_25 - .L_24)
.L_24:
        /*006c*/ 	.word	0x00000000
        /*0070*/ 	.short	0x0005
        /*0072*/ 	.short	0x0028
        /*0074*/ 	.byte	0x00, 0xf4, 0x21, 0x00


	//----- nvinfo : EIATTR_KPARAM_INFO
	.align		4
.L_25:
        /*0078*/ 	.byte	0x04, 0x17
        /*007a*/ 	.short	(.L_27 - .L_26)
.L_26:
        /*007c*/ 	.word	0x00000000
        /*0080*/ 	.short	0x0004
        /*0082*/ 	.short	0x0020
        /*0084*/ 	.byte	0x00, 0xf4, 0x21, 0x00


	//----- nvinfo : EIATTR_KPARAM_INFO
	.align		4
.L_27:
        /*0088*/ 	.byte	0x04, 0x17
        /*008a*/ 	.short	(.L_29 - .L_28)
.L_28:
        /*008c*/ 	.word	0x00000000
        /*0090*/ 	.short	0x0003
        /*0092*/ 	.short	0x0018
        /*0094*/ 	.byte	0x00, 0xf4, 0x21, 0x00


	//----- nvinfo : EIATTR_KPARAM_INFO
	.align		4
.L_29:
        /*0098*/ 	.byte	0x04, 0x17
        /*009a*/ 	.short	(.L_31 - .L_30)
.L_30:
        /*009c*/ 	.word	0x00000000
        /*00a0*/ 	.short	0x0002
        /*00a2*/ 	.short	0x0010
        /*00a4*/ 	.byte	0x00, 0xf4, 0x21, 0x00


	//----- nvinfo : EIATTR_KPARAM_INFO
	.align		4
.L_31:
        /*00a8*/ 	.byte	0x04, 0x17
        /*00aa*/ 	.short	(.L_33 - .L_32)
.L_32:
        /*00ac*/ 	.word	0x00000000
        /*00b0*/ 	.short	0x0001
        /*00b2*/ 	.short	0x0008
        /*00b4*/ 	.byte	0x00, 0xf4, 0x21, 0x00


	//----- nvinfo : EIATTR_KPARAM_INFO
	.align		4
.L_33:
        /*00b8*/ 	.byte	0x04, 0x17
        /*00ba*/ 	.short	(.L_35 - .L_34)
.L_34:
        /*00bc*/ 	.word	0x00000000
        /*00c0*/ 	.short	0x0000
        /*00c2*/ 	.short	0x0000
        /*00c4*/ 	.byte	0x00, 0xf4, 0x21, 0x00


	//----- nvinfo : EIATTR_SPARSE_MMA_MASK
	.align		4
.L_35:
        /*00c8*/ 	.byte	0x03, 0x50
        /*00ca*/ 	.short	0x0000


	//----- nvinfo : EIATTR_MAXREG_COUNT
	.align		4
        /*00cc*/ 	.byte	0x03, 0x1b
        /*00ce*/ 	.short	0x00ff


	//----- nvinfo : EIATTR_EXIT_INSTR_OFFSETS
	.align		4
        /*00d0*/ 	.byte	0x04, 0x1c
        /*00d2*/ 	.short	(.L_37 - .L_36)


	//   ....[0]....
.L_36:
        /*00d4*/ 	.word	0x000007f0


	//   ....[1]....
        /*00d8*/ 	.word	0x00000810


	//----- nvinfo : EIATTR_REQNTID
	.align		4
.L_37:
        /*00dc*/ 	.byte	0x04, 0x10
        /*00de*/ 	.short	(.L_39 - .L_38)
.L_38:
        /*00e0*/ 	.word	0x00000080
        /*00e4*/ 	.word	0x00000001
        /*00e8*/ 	.word	0x00000001


	//----- nvinfo : EIATTR_CBANK_PARAM_SIZE
	.align		4
.L_39:
        /*00ec*/ 	.byte	0x03, 0x19
        /*00ee*/ 	.short	0x005c


	//----- nvinfo : EIATTR_PARAM_CBANK
	.align		4
        /*00f0*/ 	.byte	0x04, 0x0a
        /*00f2*/ 	.short	(.L_41 - .L_40)
	.align		4
.L_40:
        /*00f4*/ 	.word	index@(.nv.constant0.triton_poi_fused__native_batch_norm_legit_no_training_add_relu_22)
        /*00f8*/ 	.short	0x0210
        /*00fa*/ 	.short	0x005c


	//----- nvinfo : EIATTR_SW_WAR
	.align		4
.L_41:
        /*00fc*/ 	.byte	0x04, 0x36
        /*00fe*/ 	.short	(.L_43 - .L_42)
.L_42:
        /*0100*/ 	.word	0x00000008
.L_43:


//--------------------- .nv.callgraph             --------------------------
	.section	.nv.callgraph,"",@"SHT_CUDA_CALLGRAPH"
	.align	4
	.sectionentsize	8
	.align		4
        /*0000*/ 	.word	0x00000000
	.align		4
        /*0004*/ 	.word	0xffffffff
	.align		4
        /*0008*/ 	.word	0x00000000
	.align		4
        /*000c*/ 	.word	0xfffffffe
	.align		4
        /*0010*/ 	.word	0x00000000
	.align		4
        /*0014*/ 	.word	0xfffffffd
	.align		4
        /*0018*/ 	.word	0x00000000
	.align		4
        /*001c*/ 	.word	0xfffffffc


//--------------------- .nv.constant4             --------------------------
	.section	.nv.constant4,"a",@progbits
	.align	8
	.align		8
.nv.constant4:
        /*0000*/ 	.dword	_$_str
	.align		8
        /*0008*/ 	.dword	_$_str_$_2


//--------------------- .text.triton_poi_fused__native_batch_norm_legit_no_training_add_relu_22 --------------------------
	.section	.text.triton_poi_fused__native_batch_norm_legit_no_training_add_relu_22,"ax",@progbits
	.align	128
        .global         triton_poi_fused__native_batch_norm_legit_no_training_add_relu_22
        .type           triton_poi_fused__native_batch_norm_legit_no_training_add_relu_22,@function
        .size           triton_poi_fused__native_batch_norm_legit_no_training_add_relu_22,(.L_x_1 - triton_poi_fused__native_batch_norm_legit_no_training_add_relu_22)
        .other          triton_poi_fused__native_batch_norm_legit_no_training_add_relu_22,@"STO_CUDA_ENTRY STV_DEFAULT"
triton_poi_fused__native_batch_norm_legit_no_training_add_relu_22:
.text.triton_poi_fused__native_batch_norm_legit_no_training_add_relu_22:
[----:B------:R-:W0:Y:S01]  /*0000*/  LDC R1, c[0x0][0x28] ;  /* 0x00000a00ff017b82 */ /* 0x000e220000000800 */
[----:B------:R-:W1:Y:S07]  /*0010*/  S2R R0, SR_TID.X ;  /* 0x0000000000007919 */ /* 0x000e6e0000002100 */
[----:B------:R-:W2:Y:S01]  /*0020*/  LDC.64 R8, c[0x0][0x228] ;  /* 0x00008a00ff087b82 */ /* 0x000ea20000000a00 */
[----:B------:R-:W-:Y:S01]  /*0030*/  ULDC.64 UR4, c[0x0][0x208] ;  /* 0x0000820000047ab9 */ /* 0x000fe20000000a00 */
[----:B------:R-:W-:Y:S01]  /*0040*/  CS2R R6, SRZ ;  /* 0x0000000000067805 */ /* 0x000fe2000001ff00 */
[----:B------:R-:W3:Y:S05]  /*0050*/  S2R R3, SR_CTAID.X ;  /* 0x0000000000037919 */ /* 0x000eea0000002500 */
[----:B------:R-:W4:Y:S08]  /*0060*/  LDC.64 R12, c[0x0][0x250] ;  /* 0x00009400ff0c7b82 */ /* 0x000f300000000a00 */
[----:B------:R-:W5:Y:S08]  /*0070*/  LDC.64 R10, c[0x0][0x220] ;  /* 0x00008800ff0a7b82 */ /* 0x000f700000000a00 */
[----:B------:R-:W4:Y:S01]  /*0080*/  LDC.64 R14, c[0x0][0x230] ;  /* 0x00008c00ff0e7b82 */ /* 0x000f220000000a00 */
[----:B-1----:R-:W-:-:S07]  /*0090*/  SHF.L.U32 R0, R0, 0x1, RZ ;  /* 0x0000000100007819 */ /* 0x002fce00000006ff */
[----:B------:R-:W1:Y:S01]  /*00a0*/  LDC.64 R20, c[0x0][0x248] ;  /* 0x00009200ff147b82 */ /* 0x000e620000000a00 */
[----:B---3--:R-:W-:Y:S02]  /*00b0*/  SHF.R.S32.HI R2, RZ, 0x17, R3 ;  /* 0x00000017ff027819 */ /* 0x008fe40000011403 */
[----:B------:R-:W-:Y:S02]  /*00c0*/  LOP3.LUT R0, R0, 0xfe, RZ, 0xc0, !PT ;  /* 0x000000fe00007812 */ /* 0x000fe400078ec0ff */
[----:B------:R-:W-:-:S03]  /*00d0*/  SGXT R2, R2, 0x1 ;  /* 0x000000010202781a */ /* 0x000fc60000000200 */
[----:B------:R-:W3:Y:S01]  /*00e0*/  LDC.64 R16, c[0x0][0x240] ;  /* 0x00009000ff107b82 */ /* 0x000ee20000000a00 */
[----:B------:R-:W-:-:S04]  /*00f0*/  LEA R3, R3, R0, 0x8 ;  /* 0x0000000003037211 */ /* 0x000fc800078e40ff */
[----:B------:R-:W-:Y:S02]  /*0100*/  LEA.HI R2, R2, R3, RZ, 0x2 ;  /* 0x0000000302027211 */ /* 0x000fe400078f10ff */
[----:B------:R-:W-:Y:S01]  /*0110*/  ISETP.GE.AND P0, PT, R3, 0x800, PT ;  /* 0x000008000300780c */ /* 0x000fe20003f06270 */
[----:B------:R-:W1:Y:S01]  /*0120*/  LDC.64 R18, c[0x0][0x218] ;  /* 0x00008600ff127b82 */ /* 0x000e620000000a00 */
[--C-:B------:R-:W-:Y:S02]  /*0130*/  SHF.R.S32.HI R4, RZ, 0x2, R2.reuse ;  /* 0x00000002ff047819 */ /* 0x100fe40000011402 */
[----:B------:R-:W-:Y:S01]  /*0140*/  SHF.R.S32.HI R5, RZ, 0x1f, R2 ;  /* 0x0000001fff057819 */ /* 0x000fe20000011402 */
[----:B------:R-:W-:-:S03]  /*0150*/  HFMA2.MMA R2, -RZ, RZ, 0, 0 ;  /* 0x00000000ff027435 */ /* 0x000fc600000001ff */
[----:B------:R-:W-:Y:S01]  /*0160*/  LEA.HI R5, R5, R4, RZ, 0x7 ;  /* 0x0000000405057211 */ /* 0x000fe200078f38ff */
[----:B------:R-:W1:Y:S03]  /*0170*/  LDC.64 R28, c[0x0][0x258] ;  /* 0x00009600ff1c7b82 */ /* 0x000e660000000a00 */
[----:B------:R-:W-:-:S04]  /*0180*/  LOP3.LUT R5, R5, 0xffffff80, RZ, 0xc0, !PT ;  /* 0xffffff8005057812 */ /* 0x000fc800078ec0ff */
[----:B------:R-:W-:-:S05]  /*0190*/  IADD3 R4, R4, -R5, RZ ;  /* 0x8000000504047210 */ /* 0x000fca0007ffe0ff */
[----:B--2---:R-:W-:Y:S01]  /*01a0*/  IMAD.WIDE R8, R4, 0x4, R8 ;  /* 0x0000000404087825 */ /* 0x004fe200078e0208 */
[----:B------:R-:W-:-:S04]  /*01b0*/  MOV R0, RZ ;  /* 0x000000ff00007202 */ /* 0x000fc80000000f00 */
[----:B------:R-:W2:Y:S01]  /*01c0*/  @!P0 LDG.E.EL R2, desc[UR4][R8.64] ;  /* 0x0000000408028981 */ /* 0x000ea2000c2e1900 */
[----:B----4-:R-:W-:-:S03]  /*01d0*/  IMAD.WIDE R12, R4, 0x4, R12 ;  /* 0x00000004040c7825 */ /* 0x010fc600078e020c */
[----:B------:R4:W2:Y:S04]  /*01e0*/  @!P0 LDG.E.EL R6, desc[UR4][R8.64] ;  /* 0x0000000408068981 */ /* 0x0008a8000c2e1900 */
[----:B------:R-:W2:Y:S04]  /*01f0*/  @!P0 LDG.E.EL R0, desc[UR4][R12.64] ;  /* 0x000000040c008981 */ /* 0x000ea8000c2e1900 */
[----:B------:R3:W2:Y:S01]  /*0200*/  @!P0 LDG.E.EL R7, desc[UR4][R12.64] ;  /* 0x000000040c078981 */ /* 0x0006a2000c2e1900 */
[----:B------:R-:W-:Y:S01]  /*0210*/  HFMA2.MMA R5, -RZ, RZ, 0, 0 ;  /* 0x00000000ff057435 */ /* 0x000fe200000001ff */
[----:B----4-:R-:W-:Y:S01]  /*0220*/  CS2R R8, SRZ ;  /* 0x0000000000087805 */ /* 0x010fe2000001ff00 */
[----:B-----5:R-:W-:-:S05]  /*0230*/  IMAD.WIDE R10, R4, 0x4, R10 ;  /* 0x00000004040a7825 */ /* 0x020fca00078e020a */
[----:B------:R-:W4:Y:S01]  /*0240*/  @!P0 LDG.E.EL R8, desc[UR4][R10.64] ;  /* 0x000000040a088981 */ /* 0x000f22000c2e1900 */
[----:B0--3--:R-:W0:Y:S03]  /*0250*/  LDC.64 R12, c[0x0][0x238] ;  /* 0x00008e00ff0c7b82 */ /* 0x009e260000000a00 */
[----:B------:R3:W5:Y:S05]  /*0260*/  @!P0 LDG.E.EL R5, desc[UR4][R10.64] ;  /* 0x000000040a058981 */ /* 0x00076a000c2e1900 */
[----:B---3--:R-:W3:Y:S01]  /*0270*/  LDC.64 R10, c[0x0][0x260] ;  /* 0x00009800ff0a7b82 */ /* 0x008ee20000000a00 */
[----:B------:R-:W-:-:S02]  /*0280*/  CS2R R22, SRZ ;  /* 0x0000000000167805 */ /* 0x000fc4000001ff00 */
[----:B------:R-:W-:Y:S01]  /*0290*/  CS2R R24, SRZ ;  /* 0x0000000000187805 */ /* 0x000fe2000001ff00 */
[----:B------:R-:W-:-:S04]  /*02a0*/  IMAD.WIDE R14, R4, 0x4, R14 ;  /* 0x00000004040e7825 */ /* 0x000fc800078e020e */
[----:B-1----:R-:W-:Y:S01]  /*02b0*/  IMAD.WIDE R20, R4, 0x4, R20 ;  /* 0x0000000404147825 */ /* 0x002fe200078e0214 */
[----:B------:R-:W4:Y:S01]  /*02c0*/  @!P0 LDG.E.EL R9, desc[UR4][R14.64] ;  /* 0x000000040e098981 */ /* 0x000f22000c2e1900 */
[----:B------:R-:W-:-:S03]  /*02d0*/  CS2R R26, SRZ ;  /* 0x00000000001a7805 */ /* 0x000fc6000001ff00 */
[----:B------:R1:W4:Y:S01]  /*02e0*/  @!P0 LDG.E.EL R22, desc[UR4][R14.64] ;  /* 0x000000040e168981 */ /* 0x000322000c2e1900 */
[----:B------:R-:W-:-:S03]  /*02f0*/  IMAD.WIDE R16, R3, 0x4, R16 ;  /* 0x0000000403107825 */ /* 0x000fc600078e0210 */
[----:B------:R-:W4:Y:S01]  /*0300*/  @!P0 LDG.E.EL R23, desc[UR4][R20.64] ;  /* 0x0000000414178981 */ /* 0x000f22000c2e1900 */
[----:B------:R-:W-:-:S03]  /*0310*/  IMAD.WIDE R18, R3, 0x4, R18 ;  /* 0x0000000403127825 */ /* 0x000fc600078e0212 */
[----:B------:R0:W4:Y:S01]  /*0320*/  @!P0 LDG.E.EL R24, desc[UR4][R20.64] ;  /* 0x0000000414188981 */ /* 0x000122000c2e1900 */
[----:B-1----:R-:W-:Y:S01]  /*0330*/  CS2R R14, SRZ ;  /* 0x00000000000e7805 */ /* 0x002fe2000001ff00 */
[----:B------:R-:W-:-:S04]  /*0340*/  IMAD.WIDE R28, R4, 0x4, R28 ;  /* 0x00000004041c7825 */ /* 0x000fc800078e021c */
[C---:B---3--:R-:W-:Y:S01]  /*0350*/  IMAD.WIDE R10, R4.reuse, 0x4, R10 ;  /* 0x00000004040a7825 */ /* 0x048fe200078e020a */
[----:B------:R-:W4:Y:S01]  /*0360*/  @!P0 LDG.E.64 R14, desc[UR4][R16.64] ;  /* 0x00000004100e8981 */ /* 0x000f22000c1e1b00 */
[----:B0-----:R-:W-:Y:S02]  /*0370*/  CS2R R20, SRZ ;  /* 0x0000000000147805 */ /* 0x001fe4000001ff00 */
[----:B------:R-:W-:Y:S01]  /*0380*/  IMAD.WIDE R12, R4, 0x4, R12 ;  /* 0x00000004040c7825 */ /* 0x000fe200078e020c */
[----:B------:R-:W3:Y:S01]  /*0390*/  @!P0 LDG.E.EL R25, desc[UR4][R28.64] ;  /* 0x000000041c198981 */ /* 0x000ee2000c2e1900 */
[----:B------:R-:W-:-:S03]  /*03a0*/  MOV R4, RZ ;  /* 0x000000ff00047202 */ /* 0x000fc60000000f00 */
[----:B------:R-:W3:Y:S04]  /*03b0*/  @!P0 LDG.E.64 R20, desc[UR4][R18.64] ;  /* 0x0000000412148981 */ /* 0x000ee8000c1e1b00 */
[----:B------:R0:W5:Y:S04]  /*03c0*/  @!P0 LDG.E.EL R26, desc[UR4][R28.64] ;  /* 0x000000041c1a8981 */ /* 0x000168000c2e1900 */
[----:B------:R-:W5:Y:S04]  /*03d0*/  @!P0 LDG.E.EL R4, desc[UR4][R12.64] ;  /* 0x000000040c048981 */ /* 0x000f68000c2e1900 */
[----:B------:R-:W5:Y:S01]  /*03e0*/  @!P0 LDG.E.EL R27, desc[UR4][R10.64] ;  /* 0x000000040a1b8981 */ /* 0x000f62000c2e1900 */
[----:B0-----:R-:W-:-:S06]  /*03f0*/  CS2R R28, SRZ ;  /* 0x00000000001c7805 */ /* 0x001fcc000001ff00 */
[----:B------:R0:W5:Y:S04]  /*0400*/  @!P0 LDG.E.EL R29, desc[UR4][R10.64] ;  /* 0x000000040a1d8981 */ /* 0x000168000c2e1900 */
[----:B------:R1:W5:Y:S01]  /*0410*/  @!P0 LDG.E.EL R28, desc[UR4][R12.64] ;  /* 0x000000040c1c8981 */ /* 0x000362000c2e1900 */
[----:B--2---:R-:W-:-:S04]  /*0420*/  FADD R2, R2, 9.9999997473787516356e-06 ;  /* 0x3727c5ac02027421 */ /* 0x004fc80000000000 */
[----:B------:R-:W2:Y:S01]  /*0430*/  MUFU.SQRT R17, R2 ;  /* 0x0000000200117308 */ /* 0x000ea20000002000 */
[----:B------:R-:W-:Y:S01]  /*0440*/  FADD R16, R6, 9.9999997473787516356e-06 ;  /* 0x3727c5ac06107421 */ /* 0x000fe20000000000 */
[----:B------:R-:W-:Y:S01]  /*0450*/  FADD R18, R0, 9.9999997473787516356e-06 ;  /* 0x3727c5ac00127421 */ /* 0x000fe20000000000 */
[----:B------:R-:W-:-:S05]  /*0460*/  FADD R0, R7, 9.9999997473787516356e-06 ;  /* 0x3727c5ac07007421 */ /* 0x000fca0000000000 */
[----:B------:R-:W0:Y:S01]  /*0470*/  MUFU.SQRT R16, R16 ;  /* 0x0000001000107308 */ /* 0x000e220000002000 */
[----:B------:R-:W-:-:S07]  /*0480*/  HFMA2.MMA R6, -RZ, RZ, 1.625, 0 ;  /* 0x3e800000ff067435 */ /* 0x000fce00000001ff */
[----:B------:R-:W1:Y:S01]  /*0490*/  MUFU.SQRT R18, R18 ;  /* 0x0000001200127308 */ /* 0x000e620000002000 */
[C---:B--2---:R-:W-:Y:S02]  /*04a0*/  FSETP.GT.AND P5, PT, R17.reuse, 8.50705917302346158658e+37, PT ;  /* 0x7e8000001100780b */ /* 0x044fe40003fa4000 */
[----:B------:R-:W-:-:S05]  /*04b0*/  FSETP.GEU.AND P1, PT, R17, 1.175494350822287508e-38, PT ;  /* 0x008000001100780b */ /* 0x000fca0003f2e000 */
[----:B------:R-:W2:Y:S01]  /*04c0*/  MUFU.SQRT R19, R0 ;  /* 0x0000000000137308 */ /* 0x000ea20000002000 */
[----:B0-----:R-:W-:Y:S02]  /*04d0*/  FSETP.GT.AND P2, PT, R16, 8.50705917302346158658e+37, PT ;  /* 0x7e8000001000780b */ /* 0x001fe40003f44000 */
[----:B------:R-:W-:Y:S02]  /*04e0*/  FSEL R7, R6, 1, P5 ;  /* 0x3f80000006077808 */ /* 0x000fe40002800000 */
[----:B-1----:R-:W-:Y:S01]  /*04f0*/  FSETP.GT.AND P4, PT, R18, 8.50705917302346158658e+37, PT ;  /* 0x7e8000001200780b */ /* 0x002fe20003f84000 */
[----:B------:R-:W-:Y:S01]  /*0500*/  @P5 FMUL R17, R17, 0.25 ;  /* 0x3e80000011115820 */ /* 0x000fe20000400000 */
[----:B------:R-:W-:Y:S02]  /*0510*/  FSETP.GEU.AND P3, PT, R16, 1.175494350822287508e-38, PT ;  /* 0x008000001000780b */ /* 0x000fe40003f6e000 */
[----:B------:R-:W-:Y:S01]  /*0520*/  FSETP.GEU.AND P5, PT, R18, 1.175494350822287508e-38, PT ;  /* 0x008000001200780b */ /* 0x000fe20003fae000 */
[----:B------:R-:W-:Y:S01]  /*0530*/  @!P1 FMUL R17, R17, 16777216 ;  /* 0x4b80000011119820 */ /* 0x000fe20000400000 */
[----:B--2---:R-:W-:Y:S01]  /*0540*/  FSETP.GT.AND P6, PT, R19, 8.50705917302346158658e+37, PT ;  /* 0x7e8000001300780b */ /* 0x004fe20003fc4000 */
[----:B------:R-:W-:Y:S01]  /*0550*/  @!P1 FMUL R7, R7, 16777216 ;  /* 0x4b80000007079820 */ /* 0x000fe20000400000 */
[----:B------:R-:W-:Y:S01]  /*0560*/  FSETP.GEU.AND P1, PT, R19, 1.175494350822287508e-38, PT ;  /* 0x008000001300780b */ /* 0x000fe20003f2e000 */
[----:B------:R-:W-:-:S04]  /*0570*/  @P2 FMUL R16, R16, 0.25 ;  /* 0x3e80000010102820 */ /* 0x000fc80000400000 */
[----:B------:R-:W-:Y:S01]  /*0580*/  @P4 FMUL R18, R18, 0.25 ;  /* 0x3e80000012124820 */ /* 0x000fe20000400000 */
[----:B------:R0:W1:Y:S01]  /*0590*/  MUFU.RCP R10, R17 ;  /* 0x00000011000a7308 */ /* 0x0000620000001000 */
[----:B------:R-:W-:Y:S02]  /*05a0*/  @!P3 FMUL R16, R16, 16777216 ;  /* 0x4b8000001010b820 */ /* 0x000fe40000400000 */
[----:B------:R-:W-:Y:S02]  /*05b0*/  @!P5 FMUL R18, R18, 16777216 ;  /* 0x4b8000001212d820 */ /* 0x000fe40000400000 */
[----:B------:R-:W-:-:S03]  /*05c0*/  @P6 FMUL R19, R19, 0.25 ;  /* 0x3e80000013136820 */ /* 0x000fc60000400000 */
[----:B------:R-:W2:Y:S01]  /*05d0*/  MUFU.RCP R11, R16 ;  /* 0x00000010000b7308 */ /* 0x000ea20000001000 */
[----:B------:R-:W-:-:S07]  /*05e0*/  @!P1 FMUL R19, R19, 16777216 ;  /* 0x4b80000013139820 */ /* 0x000fce0000400000 */
[----:B------:R-:W2:Y:S01]  /*05f0*/  MUFU.RCP R0, R18 ;  /* 0x0000001200007308 */ /* 0x000ea20000001000 */
[C---:B------:R-:W-:Y:S02]  /*0600*/  FSEL R12, R6.reuse, 1, P2 ;  /* 0x3f800000060c7808 */ /* 0x040fe40001000000 */
[----:B0-----:R-:W-:-:S05]  /*0610*/  FSEL R17, R6, 1, P4 ;  /* 0x3f80000006117808 */ /* 0x001fca0002000000 */
[----:B------:R-:W0:Y:S01]  /*0620*/  MUFU.RCP R2, R19 ;  /* 0x0000001300027308 */ /* 0x000e220000001000 */
[----:B------:R-:W-:Y:S01]  /*0630*/  FSEL R13, R6, 1, P6 ;  /* 0x3f800000060d7808 */ /* 0x000fe20003000000 */
[----:B-1----:R-:W-:Y:S01]  /*0640*/  FMUL R10, R10, R7 ;  /* 0x000000070a0a7220 */ /* 0x002fe20000400000 */
[----:B------:R-:W-:Y:S01]  /*0650*/  @!P3 FMUL R12, R12, 16777216 ;  /* 0x4b8000000c0cb820 */ /* 0x000fe20000400000 */
[----:B------:R-:W-:Y:S01]  /*0660*/  @!P5 FMUL R17, R17, 16777216 ;  /* 0x4b8000001111d820 */ /* 0x000fe20000400000 */
[----:B------:R-:W1:Y:S01]  /*0670*/  LDC.64 R6, c[0x0][0x210] ;  /* 0x00008400ff067b82 */ /* 0x000e620000000a00 */
[----:B------:R-:W-:Y:S01]  /*0680*/  @!P1 FMUL R13, R13, 16777216 ;  /* 0x4b8000000d0d9820 */ /* 0x000fe20000400000 */
[----:B--2---:R-:W-:Y:S01]  /*0690*/  FMUL R11, R11, R12 ;  /* 0x0000000c0b0b7220 */ /* 0x004fe20000400000 */
[----:B------:R-:W-:Y:S01]  /*06a0*/  FMUL R0, R0, R17 ;  /* 0x0000001100007220 */ /* 0x000fe20000400000 */
[----:B----4-:R-:W-:Y:S01]  /*06b0*/  FADD R15, -R24, R15 ;  /* 0x0000000f180f7221 */ /* 0x010fe20000000100 */
[----:B---3--:R-:W-:Y:S01]  /*06c0*/  FADD R8, -R8, R21 ;  /* 0x0000001508087221 */ /* 0x008fe20000000100 */
[----:B------:R-:W-:Y:S01]  /*06d0*/  FADD R23, -R23, R14 ;  /* 0x0000000e17177221 */ /* 0x000fe20000000100 */
[----:B-----5:R-:W-:Y:S01]  /*06e0*/  FADD R5, -R5, R20 ;  /* 0x0000001405057221 */ /* 0x020fe20000000100 */
[----:B------:R-:W-:Y:S01]  /*06f0*/  FMUL R0, R0, R15 ;  /* 0x0000000f00007220 */ /* 0x000fe20000400000 */
[----:B------:R-:W-:Y:S01]  /*0700*/  FMUL R11, R11, R8 ;  /* 0x000000080b0b7220 */ /* 0x000fe20000400000 */
[----:B0-----:R-:W-:Y:S01]  /*0710*/  FMUL R2, R2, R13 ;  /* 0x0000000d02027220 */ /* 0x001fe20000400000 */
[----:B------:R-:W-:Y:S01]  /*0720*/  FMUL R5, R10, R5 ;  /* 0x000000050a057220 */ /* 0x000fe20000400000 */
[----:B------:R-:W-:Y:S01]  /*0730*/  FFMA R0, R0, R26, R29 ;  /* 0x0000001a00007223 */ /* 0x000fe2000000001d */
[----:B------:R-:W-:Y:S01]  /*0740*/  FFMA R11, R11, R22, R4 ;  /* 0x000000160b0b7223 */ /* 0x000fe20000000004 */
[----:B------:R-:W-:Y:S01]  /*0750*/  FMUL R2, R2, R23 ;  /* 0x0000001702027220 */ /* 0x000fe20000400000 */
[----:B------:R-:W-:-:S03]  /*0760*/  FFMA R5, R5, R9, R28 ;  /* 0x0000000905057223 */ /* 0x000fc6000000001c */
[----:B------:R-:W-:Y:S01]  /*0770*/  FFMA R2, R2, R25, R27 ;  /* 0x0000001902027223 */ /* 0x000fe2000000001b */
[----:B------:R-:W-:Y:S01]  /*0780*/  FSETP.GEU.AND P2, PT, R11, -R0, PT ;  /* 0x800000000b00720b */ /* 0x000fe20003f4e000 */
[----:B------:R-:W-:Y:S02]  /*0790*/  FADD R11, R0, R11 ;  /* 0x0000000b000b7221 */ /* 0x000fe40000000000 */
[----:B------:R-:W-:Y:S01]  /*07a0*/  FADD R0, R2, R5 ;  /* 0x0000000502007221 */ /* 0x000fe20000000000 */
[----:B------:R-:W-:Y:S01]  /*07b0*/  FSETP.GEU.AND P1, PT, R5, -R2, PT ;  /* 0x800000020500720b */ /* 0x000fe20003f2e000 */
[----:B-1----:R-:W-:Y:S01]  /*07c0*/  IMAD.WIDE R6, R3, 0x4, R6 ;  /* 0x0000000403067825 */ /* 0x002fe200078e0206 */
[----:B------:R-:W-:Y:S02]  /*07d0*/  FSEL R11, R11, RZ, P2 ;  /* 0x000000ff0b0b7208 */ /* 0x000fe40001000000 */
[----:B------:R-:W-:Y:S01]  /*07e0*/  FSEL R10, R0, RZ, P1 ;  /* 0x000000ff000a7208 */ /* 0x000fe20000800000 */
[----:B------:R-:W-:Y:S08]  /*07f0*/  @P0 EXIT ;  /* 0x000000000000094d */ /* 0x000ff00003800000 */
[----:B------:R-:W-:Y:S01]  /*0800*/  STG.E.64 desc[UR4][R6.64], R10 ;  /* 0x0000000a06007986 */ /* 0x000fe2000c101b04 */
[----:B------:R-:W-:Y:S05]  /*0810*/  EXIT ;  /* 0x000000000000794d */ /* 0x000fea0003800000 */
.L_x_0:
[----:B------:R-:W-:-:S00]  /*0820*/  BRA `(.L_x_0) ;  /* 0xfffffffc00fc7947 */ /* 0x000fc0000383ffff */
[----:B------:R-:W-:-:S00]  /*0830*/  NOP ;  /* 0x0000000000007918 */ /* 0x000fc00000000000 */
        /* <DEDUP_REMOVED lines=12> */
.L_x_1:


//--------------------- .nv.global.init           --------------------------
	.section	.nv.global.init,"aw",@progbits
.nv.global.init:
	.type		_$_str,@object
	.size		_$_str,(_$_str_$_2 - _$_str)
_$_str:
        /*0000*/ 	.byte	0x5f, 0x5f, 0x43, 0x55, 0x44, 0x41, 0x5f, 0x46, 0x54, 0x5a, 0x00
	.type		_$_str_$_2,@object
	.size		_$_str_$_2,(.L_1 - _$_str_$_2)
_$_str_$_2:
        /*000b*/ 	.byte	0x5f, 0x5f, 0x43, 0x55, 0x44, 0x41, 0x5f, 0x50, 0x52, 0x45, 0x43, 0x5f, 0x53, 0x51, 0x52, 0x54
        /*001b*/ 	.byte	0x00
.L_1:


//--------------------- .nv.constant0.triton_poi_fused__native_batch_norm_legit_no_training_add_relu_22 --------------------------
	.section	.nv.constant0.triton_poi_fused__native_batch_norm_legit_no_training_add_relu_22,"a",@progbits
	.sectionflags	@""
	.align	4
.nv.constant0.triton_poi_fused__native_batch_norm_legit_no_training_add_relu_22:
	.zero		620
